//
// Generated by NVIDIA NVVM Compiler
//
// Compiler Build ID: CL-36424714
// Cuda compilation tools, release 13.0, V13.0.88
// Based on NVVM 20.0.0
//

.version 9.0
.target sm_100
.address_size 64

	// .globl	_Z16compute_u_kernelPdPiS_PKdPKiiidddd

.visible .entry _Z16compute_u_kernelPdPiS_PKdPKiiidddd(
	.param .u64 .ptr .align 1 _Z16compute_u_kernelPdPiS_PKdPKiiidddd_param_0,
	.param .u64 .ptr .align 1 _Z16compute_u_kernelPdPiS_PKdPKiiidddd_param_1,
	.param .u64 .ptr .align 1 _Z16compute_u_kernelPdPiS_PKdPKiiidddd_param_2,
	.param .u64 .ptr .align 1 _Z16compute_u_kernelPdPiS_PKdPKiiidddd_param_3,
	.param .u64 .ptr .align 1 _Z16compute_u_kernelPdPiS_PKdPKiiidddd_param_4,
	.param .u32 _Z16compute_u_kernelPdPiS_PKdPKiiidddd_param_5,
	.param .u32 _Z16compute_u_kernelPdPiS_PKdPKiiidddd_param_6,
	.param .f64 _Z16compute_u_kernelPdPiS_PKdPKiiidddd_param_7,
	.param .f64 _Z16compute_u_kernelPdPiS_PKdPKiiidddd_param_8,
	.param .f64 _Z16compute_u_kernelPdPiS_PKdPKiiidddd_param_9,
	.param .f64 _Z16compute_u_kernelPdPiS_PKdPKiiidddd_param_10
)
{
	.reg .pred 	%p<22>;
	.reg .b32 	%r<46>;
	.reg .b64 	%rd<33>;
	.reg .b64 	%fd<100>;

	ld.param.u64 	%rd6, [_Z16compute_u_kernelPdPiS_PKdPKiiidddd_param_0];
	ld.param.u64 	%rd7, [_Z16compute_u_kernelPdPiS_PKdPKiiidddd_param_1];
	ld.param.u64 	%rd8, [_Z16compute_u_kernelPdPiS_PKdPKiiidddd_param_2];
	ld.param.u64 	%rd9, [_Z16compute_u_kernelPdPiS_PKdPKiiidddd_param_3];
	ld.param.u64 	%rd10, [_Z16compute_u_kernelPdPiS_PKdPKiiidddd_param_4];
	ld.param.u32 	%r21, [_Z16compute_u_kernelPdPiS_PKdPKiiidddd_param_6];
	ld.param.f64 	%fd27, [_Z16compute_u_kernelPdPiS_PKdPKiiidddd_param_7];
	ld.param.f64 	%fd29, [_Z16compute_u_kernelPdPiS_PKdPKiiidddd_param_9];
	ld.param.f64 	%fd30, [_Z16compute_u_kernelPdPiS_PKdPKiiidddd_param_10];
	cvta.to.global.u64 	%rd1, %rd6;
	cvta.to.global.u64 	%rd2, %rd9;
	cvta.to.global.u64 	%rd3, %rd7;
	cvta.to.global.u64 	%rd4, %rd8;
	cvta.to.global.u64 	%rd5, %rd10;
	mov.u32 	%r22, %ctaid.x;
	mov.u32 	%r23, %ntid.x;
	mov.u32 	%r24, %tid.x;
	mad.lo.s32 	%r1, %r22, %r23, %r24;
	setp.ge.s32 	%p1, %r1, %r21;
	@%p1 bra 	$L__BB0_16;
	ld.param.u32 	%r38, [_Z16compute_u_kernelPdPiS_PKdPKiiidddd_param_5];
	mul.lo.s32 	%r2, %r38, %r1;
	add.s32 	%r3, %r2, %r38;
	sub.f64 	%fd1, %fd29, %fd30;
	add.f64 	%fd2, %fd29, %fd30;
	setp.lt.s32 	%p2, %r38, 1;
	mov.f64 	%fd98, 0d0000000000000000;
	mov.f64 	%fd99, %fd98;
	@%p2 bra 	$L__BB0_8;
	add.s32 	%r25, %r2, 1;
	max.s32 	%r4, %r3, %r25;
	sub.s32 	%r26, %r4, %r2;
	and.b32  	%r5, %r26, 3;
	setp.eq.s32 	%p3, %r5, 0;
	mov.f64 	%fd99, 0d0000000000000000;
	mov.f64 	%fd98, %fd99;
	mov.f64 	%fd90, %fd99;
	mov.f64 	%fd91, %fd99;
	mov.u32 	%r43, %r2;
	@%p3 bra 	$L__BB0_5;
	neg.s32 	%r41, %r5;
	mov.f64 	%fd99, 0d0000000000000000;
	mov.b32 	%r40, 0;
	mov.u32 	%r43, %r2;
$L__BB0_4:
	.pragma "nounroll";
	ld.param.f64 	%fd82, [_Z16compute_u_kernelPdPiS_PKdPKiiidddd_param_8];
	mul.wide.s32 	%rd11, %r43, 8;
	add.s64 	%rd12, %rd1, %rd11;
	add.s64 	%rd13, %rd2, %rd11;
	mul.f64 	%fd35, %fd27, %fd91;
	mul.f64 	%fd36, %fd82, %fd90;
	ld.global.f64 	%fd37, [%rd13];
	setp.neu.f64 	%p4, %fd37, 0d0000000000000000;
	add.f64 	%fd38, %fd35, %fd37;
	add.f64 	%fd39, %fd36, %fd37;
	selp.f64 	%fd91, %fd38, %fd35, %p4;
	selp.f64 	%fd90, %fd39, %fd36, %p4;
	sub.f64 	%fd40, %fd91, %fd90;
	setp.gt.f64 	%p5, %fd40, %fd99;
	add.s32 	%r40, %r40, 1;
	cvt.rn.f64.s32 	%fd41, %r40;
	selp.f64 	%fd98, %fd41, %fd98, %p5;
	selp.f64 	%fd99, %fd40, %fd99, %p5;
	st.global.f64 	[%rd12], %fd40;
	add.s32 	%r43, %r43, 1;
	add.s32 	%r41, %r41, 1;
	setp.ne.s32 	%p6, %r41, 0;
	@%p6 bra 	$L__BB0_4;
$L__BB0_5:
	sub.s32 	%r28, %r2, %r4;
	setp.gt.u32 	%p7, %r28, -4;
	@%p7 bra 	$L__BB0_8;
	add.s32 	%r45, %r43, 2;
	sub.s32 	%r44, %r43, %r2;
$L__BB0_7:
	ld.param.f64 	%fd83, [_Z16compute_u_kernelPdPiS_PKdPKiiidddd_param_8];
	add.s32 	%r29, %r45, -2;
	mul.f64 	%fd42, %fd27, %fd91;
	mul.f64 	%fd43, %fd83, %fd90;
	mul.wide.s32 	%rd14, %r29, 8;
	add.s64 	%rd15, %rd2, %rd14;
	ld.global.f64 	%fd44, [%rd15];
	setp.neu.f64 	%p8, %fd44, 0d0000000000000000;
	add.f64 	%fd45, %fd42, %fd44;
	add.f64 	%fd46, %fd43, %fd44;
	selp.f64 	%fd47, %fd45, %fd42, %p8;
	selp.f64 	%fd48, %fd46, %fd43, %p8;
	sub.f64 	%fd49, %fd47, %fd48;
	setp.gt.f64 	%p9, %fd49, %fd99;
	add.s32 	%r30, %r44, 1;
	cvt.rn.f64.s32 	%fd50, %r30;
	selp.f64 	%fd51, %fd50, %fd98, %p9;
	selp.f64 	%fd52, %fd49, %fd99, %p9;
	add.s64 	%rd16, %rd1, %rd14;
	st.global.f64 	[%rd16], %fd49;
	mul.f64 	%fd53, %fd27, %fd47;
	mul.f64 	%fd54, %fd83, %fd48;
	ld.global.f64 	%fd55, [%rd15+8];
	setp.neu.f64 	%p10, %fd55, 0d0000000000000000;
	add.f64 	%fd56, %fd53, %fd55;
	add.f64 	%fd57, %fd54, %fd55;
	selp.f64 	%fd58, %fd56, %fd53, %p10;
	selp.f64 	%fd59, %fd57, %fd54, %p10;
	sub.f64 	%fd60, %fd58, %fd59;
	setp.gt.f64 	%p11, %fd60, %fd52;
	add.s32 	%r31, %r44, 2;
	cvt.rn.f64.s32 	%fd61, %r31;
	selp.f64 	%fd62, %fd61, %fd51, %p11;
	selp.f64 	%fd63, %fd60, %fd52, %p11;
	st.global.f64 	[%rd16+8], %fd60;
	mul.f64 	%fd64, %fd27, %fd58;
	mul.f64 	%fd65, %fd83, %fd59;
	ld.global.f64 	%fd66, [%rd15+16];
	setp.neu.f64 	%p12, %fd66, 0d0000000000000000;
	add.f64 	%fd67, %fd64, %fd66;
	add.f64 	%fd68, %fd65, %fd66;
	selp.f64 	%fd69, %fd67, %fd64, %p12;
	selp.f64 	%fd70, %fd68, %fd65, %p12;
	sub.f64 	%fd71, %fd69, %fd70;
	setp.gt.f64 	%p13, %fd71, %fd63;
	add.s32 	%r32, %r44, 3;
	cvt.rn.f64.s32 	%fd72, %r32;
	selp.f64 	%fd73, %fd72, %fd62, %p13;
	selp.f64 	%fd74, %fd71, %fd63, %p13;
	st.global.f64 	[%rd16+16], %fd71;
	mul.f64 	%fd75, %fd27, %fd69;
	mul.f64 	%fd76, %fd83, %fd70;
	ld.global.f64 	%fd77, [%rd15+24];
	setp.neu.f64 	%p14, %fd77, 0d0000000000000000;
	add.f64 	%fd78, %fd75, %fd77;
	add.f64 	%fd79, %fd76, %fd77;
	selp.f64 	%fd91, %fd78, %fd75, %p14;
	selp.f64 	%fd90, %fd79, %fd76, %p14;
	sub.f64 	%fd80, %fd91, %fd90;
	setp.gt.f64 	%p15, %fd80, %fd74;
	add.s32 	%r44, %r44, 4;
	cvt.rn.f64.s32 	%fd81, %r44;
	selp.f64 	%fd98, %fd81, %fd73, %p15;
	selp.f64 	%fd99, %fd80, %fd74, %p15;
	st.global.f64 	[%rd16+24], %fd80;
	add.s32 	%r19, %r45, 4;
	add.s32 	%r33, %r45, 2;
	setp.lt.s32 	%p16, %r33, %r3;
	mov.u32 	%r45, %r19;
	@%p16 bra 	$L__BB0_7;
$L__BB0_8:
	setp.leu.f64 	%p17, %fd99, %fd1;
	@%p17 bra 	$L__BB0_11;
	mul.wide.s32 	%rd17, %r1, 4;
	add.s64 	%rd18, %rd5, %rd17;
	ld.global.u32 	%r34, [%rd18];
	setp.ne.s32 	%p18, %r34, 0;
	@%p18 bra 	$L__BB0_11;
	mul.wide.s32 	%rd28, %r1, 8;
	add.s64 	%rd29, %rd4, %rd28;
	mov.b64 	%rd30, -4616189618054758400;
	st.global.u64 	[%rd29], %rd30;
	cvt.rzi.s32.f64 	%r37, %fd98;
	add.s64 	%rd32, %rd3, %rd17;
	st.global.u32 	[%rd32], %r37;
	bra.uni 	$L__BB0_16;
$L__BB0_11:
	setp.gtu.f64 	%p19, %fd99, %fd2;
	@%p19 bra 	$L__BB0_16;
	mul.wide.s32 	%rd19, %r1, 4;
	add.s64 	%rd20, %rd5, %rd19;
	ld.global.u32 	%r35, [%rd20];
	setp.ne.s32 	%p20, %r35, 1;
	@%p20 bra 	$L__BB0_16;
	mul.wide.s32 	%rd21, %r1, 8;
	add.s64 	%rd22, %rd4, %rd21;
	mov.b64 	%rd23, 4607182418800017408;
	st.global.u64 	[%rd22], %rd23;
	setp.neu.f64 	%p21, %fd99, 0d0000000000000000;
	@%p21 bra 	$L__BB0_15;
	ld.param.u32 	%r39, [_Z16compute_u_kernelPdPiS_PKdPKiiidddd_param_5];
	add.s64 	%rd27, %rd3, %rd19;
	st.global.u32 	[%rd27], %r39;
	bra.uni 	$L__BB0_16;
$L__BB0_15:
	cvt.rzi.s32.f64 	%r36, %fd98;
	add.s64 	%rd25, %rd3, %rd19;
	st.global.u32 	[%rd25], %r36;
$L__BB0_16:
	ret;

}


// ===== COMPILED SASS (sm_100) =====

	.target	sm_100

	.elftype	@"ET_EXEC"


//--------------------- .note.nv.tkinfo           --------------------------
	.section	.note.nv.tkinfo,"",@"SHT_NOTE"
	.sectionflags	@"SHF_NOTE_NV_TKINFO"
	.tkinfo
        /*0018*/ 	.word	0x00000002
        /*0030*/ 	.string	""
        /*0030*/ 	.string	"ptxas"
        /*0030*/ 	.string	"Cuda compilation tools, release 13.0, V13.0.88"
        /*0030*/ 	.string	"Build cuda_13.0.r13.0/compiler.36424714_0"
        /*0030*/ 	.string	"-arch sm_100 -m 64 "



//--------------------- .note.nv.cuinfo           --------------------------
	.section	.note.nv.cuinfo,"",@"SHT_NOTE"
	.sectionflags	@"SHF_NOTE_NV_CUINFO"
        /*0018*/ 	.short	0x0002
        /*001a*/ 	.short	0x0064
        /*001c*/ 	.short	0x0082
	.zero		2


//--------------------- .nv.info                  --------------------------
	.section	.nv.info,"",@"SHT_CUDA_INFO"
	.align	4


	//----- nvinfo : EIATTR_REGCOUNT
	.align		4
        /*0000*/ 	.byte	0x04, 0x2f
        /*0002*/ 	.short	(.L_1 - .L_0)
	.align		4
.L_0:
        /*0004*/ 	.word	index@(_Z16compute_u_kernelPdPiS_PKdPKiiidddd)
        /*0008*/ 	.word	0x00000024


	//----- nvinfo : EIATTR_FRAME_SIZE
	.align		4
.L_1:
        /*000c*/ 	.byte	0x04, 0x11
        /*000e*/ 	.short	(.L_3 - .L_2)
	.align		4
.L_2:
        /*0010*/ 	.word	index@(_Z16compute_u_kernelPdPiS_PKdPKiiidddd)
        /*0014*/ 	.word	0x00000000


	//----- nvinfo : EIATTR_MIN_STACK_SIZE
	.align		4
.L_3:
        /*0018*/ 	.byte	0x04, 0x12
        /*001a*/ 	.short	(.L_5 - .L_4)
	.align		4
.L_4:
        /*001c*/ 	.word	index@(_Z16compute_u_kernelPdPiS_PKdPKiiidddd)
        /*0020*/ 	.word	0x00000000
.L_5:


//--------------------- .nv.compat                --------------------------
	.section	.nv.compat,"",@"SHT_CUDA_COMPAT_INFO"
	.align	4
        /*0000*/ 	.byte	0x02, 0x09, 0x00, 0x00, 0x02, 0x02, 0x01, 0x00, 0x02, 0x05, 0x05, 0x00, 0x03, 0x07, 0x01, 0x01
        /*0010*/ 	.byte	0x02, 0x03, 0x00, 0x00, 0x02, 0x06, 0x01, 0x00, 0x04, 0x0b, 0x08, 0x00, 0x01, 0x00, 0x00, 0x00
        /*0020*/ 	.byte	0x00, 0x00, 0x00, 0x00


//--------------------- .nv.info._Z16compute_u_kernelPdPiS_PKdPKiiidddd --------------------------
	.section	.nv.info._Z16compute_u_kernelPdPiS_PKdPKiiidddd,"",@"SHT_CUDA_INFO"
	.sectionflags	@""
	.align	4


	//----- nvinfo : EIATTR_CUDA_API_VERSION
	.align		4
        /*0000*/ 	.byte	0x04, 0x37
        /*0002*/ 	.short	(.L_7 - .L_6)
.L_6:
        /*0004*/ 	.word	0x00000082


	//----- nvinfo : EIATTR_KPARAM_INFO
	.align		4
.L_7:
        /*0008*/ 	.byte	0x04, 0x17
        /*000a*/ 	.short	(.L_9 - .L_8)
.L_8:
        /*000c*/ 	.word	0x00000000
        /*0010*/ 	.short	0x000a
        /*0012*/ 	.short	0x0048
        /*0014*/ 	.byte	0x00, 0xf0, 0x21, 0x00


	//----- nvinfo : EIATTR_KPARAM_INFO
	.align		4
.L_9:
        /*0018*/ 	.byte	0x04, 0x17
        /*001a*/ 	.short	(.L_11 - .L_10)
.L_10:
        /*001c*/ 	.word	0x00000000
        /*0020*/ 	.short	0x0009
        /*0022*/ 	.short	0x0040
        /*0024*/ 	.byte	0x00, 0xf0, 0x21, 0x00


	//----- nvinfo : EIATTR_KPARAM_INFO
	.align		4
.L_11:
        /*0028*/ 	.byte	0x04, 0x17
        /*002a*/ 	.short	(.L_13 - .L_12)
.L_12:
        /*002c*/ 	.word	0x00000000
        /*0030*/ 	.short	0x0008
        /*0032*/ 	.short	0x0038
        /*0034*/ 	.byte	0x00, 0xf0, 0x21, 0x00


	//----- nvinfo : EIATTR_KPARAM_INFO
	.align		4
.L_13:
        /*0038*/ 	.byte	0x04, 0x17
        /*003a*/ 	.short	(.L_15 - .L_14)
.L_14:
        /*003c*/ 	.word	0x00000000
        /*0040*/ 	.short	0x0007
        /*0042*/ 	.short	0x0030
        /*0044*/ 	.byte	0x00, 0xf0, 0x21, 0x00


	//----- nvinfo : EIATTR_KPARAM_INFO
	.align		4
.L_15:
        /*0048*/ 	.byte	0x04, 0x17
        /*004a*/ 	.short	(.L_17 - .L_16)
.L_16:
        /*004c*/ 	.word	0x00000000
        /*0050*/ 	.short	0x0006
        /*0052*/ 	.short	0x002c
        /*0054*/ 	.byte	0x00, 0xf0, 0x11, 0x00


	//----- nvinfo : EIATTR_KPARAM_INFO
	.align		4
.L_17:
        /*0058*/ 	.byte	0x04, 0x17
        /*005a*/ 	.short	(.L_19 - .L_18)
.L_18:
        /*005c*/ 	.word	0x00000000
        /*0060*/ 	.short	0x0005
        /*0062*/ 	.short	0x0028
        /*0064*/ 	.byte	0x00, 0xf0, 0x11, 0x00


	//----- nvinfo : EIATTR_KPARAM_INFO
	.align		4
.L_19:
        /*0068*/ 	.byte	0x04, 0x17
        /*006a*/ 	.short	(.L_21 - .L_20)
.L_20:
        /*006c*/ 	.word	0x00000000
        /*0070*/ 	.short	0x0004
        /*0072*/ 	.short	0x0020
        /*0074*/ 	.byte	0x00, 0xf5, 0x21, 0x00


	//----- nvinfo : EIATTR_KPARAM_INFO
	.align		4
.L_21:
        /*0078*/ 	.byte	0x04, 0x17
        /*007a*/ 	.short	(.L_23 - .L_22)
.L_22:
        /*007c*/ 	.word	0x00000000
        /*0080*/ 	.short	0x0003
        /*0082*/ 	.short	0x0018
        /*0084*/ 	.byte	0x00, 0xf5, 0x21, 0x00


	//----- nvinfo : EIATTR_KPARAM_INFO
	.align		4
.L_23:
        /*0088*/ 	.byte	0x04, 0x17
        /*008a*/ 	.short	(.L_25 - .L_24)
.L_24:
        /*008c*/ 	.word	0x00000000
        /*0090*/ 	.short	0x0002
        /*0092*/ 	.short	0x0010
        /*0094*/ 	.byte	0x00, 0xf5, 0x21, 0x00


	//----- nvinfo : EIATTR_KPARAM_INFO
	.align		4
.L_25:
        /*0098*/ 	.byte	0x04, 0x17
        /*009a*/ 	.short	(.L_27 - .L_26)
.L_26:
        /*009c*/ 	.word	0x00000000
        /*00a0*/ 	.short	0x0001
        /*00a2*/ 	.short	0x0008
        /*00a4*/ 	.byte	0x00, 0xf5, 0x21, 0x00


	//----- nvinfo : EIATTR_KPARAM_INFO
	.align		4
.L_27:
        /*00a8*/ 	.byte	0x04, 0x17
        /*00aa*/ 	.short	(.L_29 - .L_28)
.L_28:
        /*00ac*/ 	.word	0x00000000
        /*00b0*/ 	.short	0x0000
        /*00b2*/ 	.short	0x0000
        /*00b4*/ 	.byte	0x00, 0xf5, 0x21, 0x00


	//----- nvinfo : EIATTR_SPARSE_MMA_MASK
	.align		4
.L_29:
        /*00b8*/ 	.byte	0x03, 0x50
        /*00ba*/ 	.short	0x0000


	//----- nvinfo : EIATTR_MAXREG_COUNT
	.align		4
        /*00bc*/ 	.byte	0x03, 0x1b
        /*00be*/ 	.short	0x00ff


	//----- nvinfo : EIATTR_MERCURY_ISA_VERSION
	.align		4
        /*00c0*/ 	.byte	0x03, 0x5f
        /*00c2*/ 	.short	0x0101


	//----- nvinfo : EIATTR_VRC_CTA_INIT_COUNT
	.align		4
        /*00c4*/ 	.byte	0x02, 0x4a
	.zero		1
	.zero		1


	//----- nvinfo : EIATTR_EXIT_INSTR_OFFSETS
	.align		4
        /*00c8*/ 	.byte	0x04, 0x1c
        /*00ca*/ 	.short	(.L_31 - .L_30)


	//   ....[0]....
.L_30:
        /*00cc*/ 	.word	0x00000070


	//   ....[1]....
        /*00d0*/ 	.word	0x00000ad0


	//   ....[2]....
        /*00d4*/ 	.word	0x00000b00


	//   ....[3]....
        /*00d8*/ 	.word	0x00000b50


	//   ....[4]....
        /*00dc*/ 	.word	0x00000bf0


	//   ....[5]....
        /*00e0*/ 	.word	0x00000c40


	//----- nvinfo : EIATTR_CRS_STACK_SIZE
	.align		4
.L_31:
        /*00e4*/ 	.byte	0x04, 0x1e
        /*00e6*/ 	.short	(.L_33 - .L_32)
.L_32:
        /*00e8*/ 	.word	0x00000000


	//----- nvinfo : EIATTR_CBANK_PARAM_SIZE
	.align		4
.L_33:
        /*00ec*/ 	.byte	0x03, 0x19
        /*00ee*/ 	.short	0x0050


	//----- nvinfo : EIATTR_PARAM_CBANK
	.align		4
        /*00f0*/ 	.byte	0x04, 0x0a
        /*00f2*/ 	.short	(.L_35 - .L_34)
	.align		4
.L_34:
        /*00f4*/ 	.word	index@(.nv.constant0._Z16compute_u_kernelPdPiS_PKdPKiiidddd)
        /*00f8*/ 	.short	0x0380
        /*00fa*/ 	.short	0x0050


	//----- nvinfo : EIATTR_SW_WAR
	.align		4
.L_35:
        /*00fc*/ 	.byte	0x04, 0x36
        /*00fe*/ 	.short	(.L_37 - .L_36)
.L_36:
        /*0100*/ 	.word	0x00000008
.L_37:


//--------------------- .nv.callgraph             --------------------------
	.section	.nv.callgraph,"",@"SHT_CUDA_CALLGRAPH"
	.align	4
	.sectionentsize	8
	.align		4
        /*0000*/ 	.word	0x00000000
	.align		4
        /*0004*/ 	.word	0xffffffff
	.align		4
        /*0008*/ 	.word	0x00000000
	.align		4
        /*000c*/ 	.word	0xfffffffe
	.align		4
        /*0010*/ 	.word	0x00000000
	.align		4
        /*0014*/ 	.word	0xfffffffd
	.align		4
        /*0018*/ 	.word	0x00000000
	.align		4
        /*001c*/ 	.word	0xfffffffc


//--------------------- .text._Z16compute_u_kernelPdPiS_PKdPKiiidddd --------------------------
	.section	.text._Z16compute_u_kernelPdPiS_PKdPKiiidddd,"ax",@progbits
	.align	128
        .global         _Z16compute_u_kernelPdPiS_PKdPKiiidddd
        .type           _Z16compute_u_kernelPdPiS_PKdPKiiidddd,@function
        .size           _Z16compute_u_kernelPdPiS_PKdPKiiidddd,(.L_x_9 - _Z16compute_u_kernelPdPiS_PKdPKiiidddd)
        .other          _Z16compute_u_kernelPdPiS_PKdPKiiidddd,@"STO_CUDA_ENTRY STV_DEFAULT"
_Z16compute_u_kernelPdPiS_PKdPKiiidddd:
.text._Z16compute_u_kernelPdPiS_PKdPKiiidddd:
[----:B------:R-:W-:Y:S01]  /*0000*/  LDC R1, c[0x0][0x37c] ;  /* 0x0000df00ff017b82 */ /* 0x000fe20000000800 */
[----:B------:R-:W0:Y:S07]  /*0010*/  S2R R3, SR_TID.X ;  /* 0x0000000000037919 */ /* 0x000e2e0000002100 */
[----:B------:R-:W0:Y:S01]  /*0020*/  S2UR UR4, SR_CTAID.X ;  /* 0x00000000000479c3 */ /* 0x000e220000002500 */
[----:B------:R-:W1:Y:S07]  /*0030*/  LDCU UR5, c[0x0][0x3ac] ;  /* 0x00007580ff0577ac */ /* 0x000e6e0008000800 */
[----:B------:R-:W0:Y:S02]  /*0040*/  LDC R2, c[0x0][0x360] ;  /* 0x0000d800ff027b82 */ /* 0x000e240000000800 */
[----:B0-----:R-:W-:-:S05]  /*0050*/  IMAD R2, R2, UR4, R3 ;  /* 0x0000000402027c24 */ /* 0x001fca000f8e0203 */
[----:B-1----:R-:W-:-:S13]  /*0060*/  ISETP.GE.AND P0, PT, R2, UR5, PT ;  /* 0x0000000502007c0c */ /* 0x002fda000bf06270 */
[----:B------:R-:W-:Y:S05]  /*0070*/  @P0 EXIT ;  /* 0x000000000000094d */ /* 0x000fea0003800000 */
[----:B------:R-:W0:Y:S01]  /*0080*/  LDC R3, c[0x0][0x3a8] ;  /* 0x0000ea00ff037b82 */ /* 0x000e220000000800 */
[----:B------:R-:W1:Y:S01]  /*0090*/  LDCU.64 UR4, c[0x0][0x358] ;  /* 0x00006b00ff0477ac */ /* 0x000e620008000a00 */
[----:B------:R-:W-:Y:S02]  /*00a0*/  CS2R R8, SRZ ;  /* 0x0000000000087805 */ /* 0x000fe4000001ff00 */
[----:B------:R-:W-:-:S04]  /*00b0*/  CS2R R6, SRZ ;  /* 0x0000000000067805 */ /* 0x000fc8000001ff00 */
[----:B------:R-:W2:Y:S08]  /*00c0*/  LDC.64 R14, c[0x0][0x3c0] ;  /* 0x0000f000ff0e7b82 */ /* 0x000eb00000000a00 */
[----:B------:R-:W2:Y:S01]  /*00d0*/  LDC.64 R12, c[0x0][0x3c8] ;  /* 0x0000f200ff0c7b82 */ /* 0x000ea20000000a00 */
[----:B0-----:R-:W-:Y:S01]  /*00e0*/  ISETP.GE.AND P0, PT, R3, 0x1, PT ;  /* 0x000000010300780c */ /* 0x001fe20003f06270 */
[----:B--2---:R-:W-:-:S12]  /*00f0*/  DADD R10, R14, -R12 ;  /* 0x000000000e0a7229 */ /* 0x004fd8000000080c */
[----:B-1----:R-:W-:Y:S05]  /*0100*/  @!P0 BRA `(.L_x_0) ;  /* 0x0000000800288947 */ /* 0x002fea0003800000 */
[----:B------:R-:W-:Y:S01]  /*0110*/  IMAD R0, R2, R3, RZ ;  /* 0x0000000302007224 */ /* 0x000fe200078e02ff */
[----:B------:R-:W0:Y:S01]  /*0120*/  LDCU.128 UR12, c[0x0][0x3b0] ;  /* 0x00007600ff0c77ac */ /* 0x000e220008000c00 */
[----:B------:R-:W-:Y:S01]  /*0130*/  BSSY.RECONVERGENT B0, `(.L_x_1) ;  /* 0x000002d000007945 */ /* 0x000fe20003800200 */
[----:B------:R-:W-:Y:S01]  /*0140*/  CS2R R8, SRZ ;  /* 0x0000000000087805 */ /* 0x000fe2000001ff00 */
[C---:B------:R-:W-:Y:S01]  /*0150*/  IMAD.IADD R5, R0.reuse, 0x1, R3 ;  /* 0x0000000100057824 */ /* 0x040fe200078e0203 */
[----:B------:R-:W1:Y:S01]  /*0160*/  LDCU.128 UR8, c[0x0][0x3b0] ;  /* 0x00007600ff0877ac */ /* 0x000e620008000c00 */
[----:B------:R-:W-:Y:S02]  /*0170*/  CS2R R22, SRZ ;  /* 0x0000000000167805 */ /* 0x000fe4000001ff00 */
[----:B------:R-:W-:Y:S01]  /*0180*/  CS2R R18, SRZ ;  /* 0x0000000000127805 */ /* 0x000fe2000001ff00 */
[----:B------:R-:W-:Y:S01]  /*0190*/  IMAD.MOV.U32 R25, RZ, RZ, R0 ;  /* 0x000000ffff197224 */ /* 0x000fe200078e0000 */
[----:B------:R-:W-:-:S05]  /*01a0*/  VIADDMNMX R7, R0, 0x1, R5, !PT ;  /* 0x0000000100077846 */ /* 0x000fca0007800105 */
[----:B------:R-:W-:Y:S02]  /*01b0*/  IMAD.IADD R4, R7, 0x1, -R0 ;  /* 0x0000000107047824 */ /* 0x000fe400078e0a00 */
[----:B------:R-:W-:-:S03]  /*01c0*/  IMAD.IADD R7, R0, 0x1, -R7 ;  /* 0x0000000100077824 */ /* 0x000fc600078e0a07 */
[----:B------:R-:W-:Y:S02]  /*01d0*/  LOP3.LUT P1, R4, R4, 0x3, RZ, 0xc0, !PT ;  /* 0x0000000304047812 */ /* 0x000fe4000782c0ff */
[----:B------:R-:W-:Y:S02]  /*01e0*/  ISETP.GT.U32.AND P0, PT, R7, -0x4, PT ;  /* 0xfffffffc0700780c */ /* 0x000fe40003f04070 */
[----:B------:R-:W-:-:S09]  /*01f0*/  CS2R R6, SRZ ;  /* 0x0000000000067805 */ /* 0x000fd2000001ff00 */
[----:B01----:R-:W-:Y:S05]  /*0200*/  @!P1 BRA `(.L_x_2) ;  /* 0x00000000007c9947 */ /* 0x003fea0003800000 */
[----:B------:R-:W-:Y:S01]  /*0210*/  IMAD.MOV R24, RZ, RZ, -R4 ;  /* 0x000000ffff187224 */ /* 0x000fe200078e0a04 */
[----:B------:R-:W-:Y:S01]  /*0220*/  CS2R R6, SRZ ;  /* 0x0000000000067805 */ /* 0x000fe2000001ff00 */
[----:B------:R-:W-:Y:S02]  /*0230*/  IMAD.MOV.U32 R4, RZ, RZ, RZ ;  /* 0x000000ffff047224 */ /* 0x000fe400078e00ff */
[----:B------:R-:W-:-:S07]  /*0240*/  IMAD.MOV.U32 R25, RZ, RZ, R0 ;  /* 0x000000ffff197224 */ /* 0x000fce00078e0000 */
.L_x_3:
[----:B------:R-:W0:Y:S01]  /*0250*/  LDC.64 R20, c[0x0][0x398] ;  /* 0x0000e600ff147b82 */ /* 0x000e220000000a00 */
[----:B------:R-:W-:Y:S02]  /*0260*/  DMUL R18, R18, UR8 ;  /* 0x0000000812127c28 */ /* 0x000fe40008000000 */
[----:B------:R-:W-:-:S05]  /*0270*/  DMUL R22, R22, UR10 ;  /* 0x0000000a16167c28 */ /* 0x000fca0008000000 */
[----:B------:R-:W1:Y:S01]  /*0280*/  LDC.64 R16, c[0x0][0x380] ;  /* 0x0000e000ff107b82 */ /* 0x000e620000000a00 */
[----:B0-----:R-:W-:-:S06]  /*0290*/  IMAD.WIDE R20, R25, 0x8, R20 ;  /* 0x0000000819147825 */ /* 0x001fcc00078e0214 */
[----:B------:R-:W2:Y:S01]  /*02a0*/  LDG.E.64 R20, desc[UR4][R20.64] ;  /* 0x0000000414147981 */ /* 0x000ea2000c1e1b00 */
[----:B------:R-:W-:Y:S02]  /*02b0*/  VIADD R24, R24, 0x1 ;  /* 0x0000000118187836 */ /* 0x000fe40000000000 */
[----:B-1----:R-:W-:-:S03]  /*02c0*/  IMAD.WIDE R16, R25, 0x8, R16 ;  /* 0x0000000819107825 */ /* 0x002fc600078e0210 */
[----:B------:R-:W-:Y:S01]  /*02d0*/  ISETP.NE.AND P2, PT, R24, RZ, PT ;  /* 0x000000ff1800720c */ /* 0x000fe20003f45270 */
[----:B------:R-:W-:Y:S02]  /*02e0*/  VIADD R4, R4, 0x1 ;  /* 0x0000000104047836 */ /* 0x000fe40000000000 */
[----:B------:R-:W-:Y:S01]  /*02f0*/  VIADD R25, R25, 0x1 ;  /* 0x0000000119197836 */ /* 0x000fe20000000000 */
[--C-:B--2---:R-:W-:Y:S02]  /*0300*/  DADD R28, R18, R20.reuse ;  /* 0x00000000121c7229 */ /* 0x104fe40000000014 */
[----:B------:R-:W-:Y:S02]  /*0310*/  DADD R26, R22, R20 ;  /* 0x00000000161a7229 */ /* 0x000fe40000000014 */
[----:B------:R-:W-:-:S06]  /*0320*/  DSETP.NEU.AND P1, PT, R20, RZ, PT ;  /* 0x000000ff1400722a */ /* 0x000fcc0003f2d000 */
[----:B------:R-:W-:Y:S02]  /*0330*/  FSEL R18, R28, R18, P1 ;  /* 0x000000121c127208 */ /* 0x000fe40000800000 */
[----:B------:R-:W-:Y:S02]  /*0340*/  FSEL R19, R29, R19, P1 ;  /* 0x000000131d137208 */ /* 0x000fe40000800000 */
[----:B------:R-:W-:Y:S02]  /*0350*/  FSEL R22, R26, R22, P1 ;  /* 0x000000161a167208 */ /* 0x000fe40000800000 */
[----:B------:R-:W-:Y:S02]  /*0360*/  FSEL R23, R27, R23, P1 ;  /* 0x000000171b177208 */ /* 0x000fe40000800000 */
[----:B------:R-:W0:Y:S04]  /*0370*/  I2F.F64 R26, R4 ;  /* 0x00000004001a7312 */ /* 0x000e280000201c00 */
[----:B------:R-:W-:-:S07]  /*0380*/  DADD R20, R18, -R22 ;  /* 0x0000000012147229 */ /* 0x000fce0000000816 */
[----:B------:R1:W-:Y:S01]  /*0390*/  STG.E.64 desc[UR4][R16.64], R20 ;  /* 0x0000001410007986 */ /* 0x0003e2000c101b04 */
[----:B------:R-:W-:-:S06]  /*03a0*/  DSETP.GT.AND P1, PT, R20, R6, PT ;  /* 0x000000061400722a */ /* 0x000fcc0003f24000 */
[----:B0-----:R-:W-:Y:S02]  /*03b0*/  FSEL R8, R26, R8, P1 ;  /* 0x000000081a087208 */ /* 0x001fe40000800000 */
[----:B------:R-:W-:Y:S02]  /*03c0*/  FSEL R9, R27, R9, P1 ;  /* 0x000000091b097208 */ /* 0x000fe40000800000 */
[----:B------:R-:W-:Y:S02]  /*03d0*/  FSEL R6, R20, R6, P1 ;  /* 0x0000000614067208 */ /* 0x000fe40000800000 */
[----:B------:R-:W-:Y:S01]  /*03e0*/  FSEL R7, R21, R7, P1 ;  /* 0x0000000715077208 */ /* 0x000fe20000800000 */
[----:B-1----:R-:W-:Y:S06]  /*03f0*/  @P2 BRA `(.L_x_3) ;  /* 0xfffffffc00942947 */ /* 0x002fec000383ffff */
.L_x_2:
[----:B------:R-:W-:Y:S05]  /*0400*/  BSYNC.RECONVERGENT B0 ;  /* 0x0000000000007941 */ /* 0x000fea0003800200 */
.L_x_1:
[----:B------:R-:W-:Y:S04]  /*0410*/  BSSY.RECONVERGENT B0, `(.L_x_0) ;  /* 0x0000059000007945 */ /* 0x000fe80003800200 */
[----:B------:R-:W-:Y:S05]  /*0420*/  @P0 BRA `(.L_x_4) ;  /* 0x00000004005c0947 */ /* 0x000fea0003800000 */
[C---:B------:R-:W-:Y:S02]  /*0430*/  IMAD.IADD R0, R25.reuse, 0x1, -R0 ;  /* 0x0000000119007824 */ /* 0x040fe400078e0a00 */
[----:B------:R-:W-:-:S07]  /*0440*/  VIADD R4, R25, 0x2 ;  /* 0x0000000219047836 */ /* 0x000fce0000000000 */
.L_x_5:
[----:B------:R-:W0:Y:S01]  /*0450*/  LDC.64 R16, c[0x0][0x398] ;  /* 0x0000e600ff107b82 */ /* 0x000e220000000a00 */
[----:B------:R-:W-:Y:S01]  /*0460*/  VIADD R25, R4, 0xfffffffe ;  /* 0xfffffffe04197836 */ /* 0x000fe20000000000 */
[----:B------:R-:W-:Y:S02]  /*0470*/  DMUL R18, R18, UR12 ;  /* 0x0000000c12127c28 */ /* 0x000fe40008000000 */
[----:B------:R-:W-:-:S04]  /*0480*/  DMUL R28, R22, UR14 ;  /* 0x0000000e161c7c28 */ /* 0x000fc80008000000 */
[----:B------:R-:W1:Y:S01]  /*0490*/  LDC.64 R20, c[0x0][0x380] ;  /* 0x0000e000ff147b82 */ /* 0x000e620000000a00 */
[----:B0-----:R-:W-:-:S05]  /*04a0*/  IMAD.WIDE R16, R25, 0x8, R16 ;  /* 0x0000000819107825 */ /* 0x001fca00078e0210 */
[----:B------:R-:W2:Y:S01]  /*04b0*/  LDG.E.64 R26, desc[UR4][R16.64] ;  /* 0x00000004101a7981 */ /* 0x000ea2000c1e1b00 */
[----:B-1----:R-:W-:Y:S01]  /*04c0*/  IMAD.WIDE R20, R25, 0x8, R20 ;  /* 0x0000000819147825 */ /* 0x002fe200078e0214 */
[--C-:B--2---:R-:W-:Y:S02]  /*04d0*/  DADD R22, R18, R26.reuse ;  /* 0x0000000012167229 */ /* 0x104fe4000000001a */
[----:B------:R-:W-:Y:S02]  /*04e0*/  DADD R30, R28, R26 ;  /* 0x000000001c1e7229 */ /* 0x000fe4000000001a */
[----:B------:R-:W-:-:S06]  /*04f0*/  DSETP.NEU.AND P0, PT, R26, RZ, PT ;  /* 0x000000ff1a00722a */ /* 0x000fcc0003f0d000 */
[----:B------:R-:W-:Y:S02]  /*0500*/  FSEL R22, R22, R18, P0 ;  /* 0x0000001216167208 */ /* 0x000fe40000000000 */
[----:B------:R-:W-:Y:S02]  /*0510*/  FSEL R23, R23, R19, P0 ;  /* 0x0000001317177208 */ /* 0x000fe40000000000 */
[----:B------:R-:W-:Y:S02]  /*0520*/  FSEL R26, R30, R28, P0 ;  /* 0x0000001c1e1a7208 */ /* 0x000fe40000000000 */
[----:B------:R-:W-:-:S06]  /*0530*/  FSEL R27, R31, R29, P0 ;  /* 0x0000001d1f1b7208 */ /* 0x000fcc0000000000 */
[----:B------:R-:W-:-:S07]  /*0540*/  DADD R18, R22, -R26 ;  /* 0x0000000016127229 */ /* 0x000fce000000081a */
[----:B------:R0:W-:Y:S04]  /*0550*/  STG.E.64 desc[UR4][R20.64], R18 ;  /* 0x0000001214007986 */ /* 0x0001e8000c101b04 */
[----:B------:R-:W2:Y:S01]  /*0560*/  LDG.E.64 R24, desc[UR4][R16.64+0x8] ;  /* 0x0000080410187981 */ /* 0x000ea2000c1e1b00 */
[----:B------:R-:W-:Y:S02]  /*0570*/  DMUL R22, R22, UR12 ;  /* 0x0000000c16167c28 */ /* 0x000fe40008000000 */
[----:B------:R-:W-:-:S06]  /*0580*/  DMUL R26, R26, UR14 ;  /* 0x0000000e1a1a7c28 */ /* 0x000fcc0008000000 */
        /* <DEDUP_REMOVED lines=10> */
[----:B------:R-:W-:Y:S01]  /*0630*/  DMUL R24, R24, UR12 ;  /* 0x0000000c18187c28 */ /* 0x000fe20008000000 */
[----:B------:R-:W-:Y:S01]  /*0640*/  VIADD R26, R0, 0x1 ;  /* 0x00000001001a7836 */ /* 0x000fe20000000000 */
[----:B------:R-:W-:Y:S02]  /*0650*/  DMUL R28, R28, UR14 ;  /* 0x0000000e1c1c7c28 */ /* 0x000fe40008000000 */
[----:B------:R-:W-:-:S03]  /*0660*/  DSETP.GT.AND P0, PT, R18, R6, PT ;  /* 0x000000061200722a */ /* 0x000fc60003f04000 */
[----:B------:R-:W3:Y:S03]  /*0670*/  I2F.F64 R26, R26 ;  /* 0x0000001a001a7312 */ /* 0x000ee60000201c00 */
[----:B---3--:R-:W-:Y:S02]  /*0680*/  FSEL R8, R26, R8, P0 ;  /* 0x000000081a087208 */ /* 0x008fe40000000000 */
[----:B------:R-:W-:Y:S01]  /*0690*/  FSEL R9, R27, R9, P0 ;  /* 0x000000091b097208 */ /* 0x000fe20000000000 */
[----:B--2---:R-:W-:Y:S02]  /*06a0*/  DSETP.NEU.AND P1, PT, R32, RZ, PT ;  /* 0x000000ff2000722a */ /* 0x004fe40003f2d000 */
[--C-:B------:R-:W-:Y:S02]  /*06b0*/  DADD R30, R24, R32.reuse ;  /* 0x00000000181e7229 */ /* 0x100fe40000000020 */
[----:B------:R-:W-:-:S08]  /*06c0*/  DADD R32, R28, R32 ;  /* 0x000000001c207229 */ /* 0x000fd00000000020 */
[----:B------:R-:W-:Y:S02]  /*06d0*/  FSEL R24, R30, R24, P1 ;  /* 0x000000181e187208 */ /* 0x000fe40000800000 */
[----:B------:R-:W-:Y:S02]  /*06e0*/  FSEL R25, R31, R25, P1 ;  /* 0x000000191f197208 */ /* 0x000fe40000800000 */
[----:B------:R-:W-:Y:S02]  /*06f0*/  FSEL R28, R32, R28, P1 ;  /* 0x0000001c201c7208 */ /* 0x000fe40000800000 */
[----:B------:R-:W-:-:S06]  /*0700*/  FSEL R29, R33, R29, P1 ;  /* 0x0000001d211d7208 */ /* 0x000fcc0000800000 */
[----:B------:R-:W-:-:S07]  /*0710*/  DADD R26, R24, -R28 ;  /* 0x00000000181a7229 */ /* 0x000fce000000081c */
[----:B------:R2:W-:Y:S04]  /*0720*/  STG.E.64 desc[UR4][R20.64+0x10], R26 ;  /* 0x0000101a14007986 */ /* 0x0005e8000c101b04 */
[----:B------:R-:W3:Y:S01]  /*0730*/  LDG.E.64 R16, desc[UR4][R16.64+0x18] ;  /* 0x0000180410107981 */ /* 0x000ee2000c1e1b00 */
[----:B------:R-:W-:Y:S01]  /*0740*/  DMUL R30, R24, UR12 ;  /* 0x0000000c181e7c28 */ /* 0x000fe20008000000 */
[----:B------:R-:W-:Y:S01]  /*0750*/  FSEL R6, R18, R6, P0 ;  /* 0x0000000612067208 */ /* 0x000fe20000000000 */
[----:B------:R-:W-:Y:S01]  /*0760*/  DMUL R28, R28, UR14 ;  /* 0x0000000e1c1c7c28 */ /* 0x000fe20008000000 */
[----:B------:R-:W-:Y:S01]  /*0770*/  FSEL R7, R19, R7, P0 ;  /* 0x0000000713077208 */ /* 0x000fe20000000000 */
[----:B------:R-:W-:-:S05]  /*0780*/  VIADD R32, R0, 0x2 ;  /* 0x0000000200207836 */ /* 0x000fca0000000000 */
[----:B------:R-:W-:-:S06]  /*0790*/  DSETP.GT.AND P0, PT, R22, R6, PT ;  /* 0x000000061600722a */ /* 0x000fcc0003f04000 */
[----:B------:R-:W-:Y:S02]  /*07a0*/  FSEL R6, R22, R6, P0 ;  /* 0x0000000616067208 */ /* 0x000fe40000000000 */
[----:B------:R-:W-:Y:S01]  /*07b0*/  FSEL R7, R23, R7, P0 ;  /* 0x0000000717077208 */ /* 0x000fe20000000000 */
[--C-:B---3--:R-:W-:Y:S02]  /*07c0*/  DADD R24, R30, R16.reuse ;  /* 0x000000001e187229 */ /* 0x108fe40000000010 */
[----:B------:R-:W-:Y:S02]  /*07d0*/  DSETP.NEU.AND P1, PT, R16, RZ, PT ;  /* 0x000000ff1000722a */ /* 0x000fe40003f2d000 */
[----:B------:R-:W-:-:S06]  /*07e0*/  DADD R16, R28, R16 ;  /* 0x000000001c107229 */ /* 0x000fcc0000000010 */
[----:B0-----:R-:W-:Y:S01]  /*07f0*/  FSEL R18, R24, R30, P1 ;  /* 0x0000001e18127208 */ /* 0x001fe20000800000 */
[C---:B------:R-:W-:Y:S01]  /*0800*/  VIADD R30, R0.reuse, 0x3 ;  /* 0x00000003001e7836 */ /* 0x040fe20000000000 */
[----:B------:R-:W-:Y:S01]  /*0810*/  FSEL R19, R25, R31, P1 ;  /* 0x0000001f19137208 */ /* 0x000fe20000800000 */
[----:B------:R-:W-:Y:S01]  /*0820*/  VIADD R0, R0, 0x4 ;  /* 0x0000000400007836 */ /* 0x000fe20000000000 */
[----:B------:R-:W2:Y:S01]  /*0830*/  I2F.F64 R24, R32 ;  /* 0x0000002000187312 */ /* 0x000ea20000201c00 */
[----:B-1----:R-:W-:Y:S02]  /*0840*/  FSEL R22, R16, R28, P1 ;  /* 0x0000001c10167208 */ /* 0x002fe40000800000 */
[----:B------:R-:W-:Y:S01]  /*0850*/  FSEL R23, R17, R29, P1 ;  /* 0x0000001d11177208 */ /* 0x000fe20000800000 */
[----:B------:R-:W-:-:S04]  /*0860*/  DSETP.GT.AND P1, PT, R26, R6, PT ;  /* 0x000000061a00722a */ /* 0x000fc80003f24000 */
[----:B------:R-:W0:Y:S01]  /*0870*/  I2F.F64 R30, R30 ;  /* 0x0000001e001e7312 */ /* 0x000e220000201c00 */
[----:B------:R-:W-:Y:S01]  /*0880*/  DADD R28, R18, -R22 ;  /* 0x00000000121c7229 */ /* 0x000fe20000000816 */
[----:B------:R-:W-:Y:S02]  /*0890*/  FSEL R7, R27, R7, P1 ;  /* 0x000000071b077208 */ /* 0x000fe40000800000 */
[----:B------:R-:W-:Y:S02]  /*08a0*/  FSEL R6, R26, R6, P1 ;  /* 0x000000061a067208 */ /* 0x000fe40000800000 */
[----:B--2---:R-:W-:Y:S02]  /*08b0*/  FSEL R27, R24, R8, P0 ;  /* 0x00000008181b7208 */ /* 0x004fe40000000000 */
[----:B------:R1:W-:Y:S01]  /*08c0*/  STG.E.64 desc[UR4][R20.64+0x18], R28 ;  /* 0x0000181c14007986 */ /* 0x0003e2000c101b04 */
[----:B------:R-:W-:Y:S01]  /*08d0*/  FSEL R25, R25, R9, P0 ;  /* 0x0000000919197208 */ /* 0x000fe20000000000 */
[C---:B------:R-:W-:Y:S01]  /*08e0*/  VIADD R8, R4.reuse, 0x2 ;  /* 0x0000000204087836 */ /* 0x040fe20000000000 */
[----:B------:R-:W2:Y:S01]  /*08f0*/  I2F.F64 R16, R0 ;  /* 0x0000000000107312 */ /* 0x000ea20000201c00 */
[----:B------:R-:W-:Y:S01]  /*0900*/  DSETP.GT.AND P0, PT, R28, R6, PT ;  /* 0x000000061c00722a */ /* 0x000fe20003f04000 */
[----:B------:R-:W-:Y:S01]  /*0910*/  VIADD R4, R4, 0x4 ;  /* 0x0000000404047836 */ /* 0x000fe20000000000 */
[----:B0-----:R-:W-:-:S02]  /*0920*/  FSEL R9, R30, R27, P1 ;  /* 0x0000001b1e097208 */ /* 0x001fc40000800000 */
[----:B------:R-:W-:Y:S02]  /*0930*/  FSEL R31, R31, R25, P1 ;  /* 0x000000191f1f7208 */ /* 0x000fe40000800000 */
[----:B------:R-:W-:Y:S02]  /*0940*/  ISETP.GE.AND P1, PT, R8, R5, PT ;  /* 0x000000050800720c */ /* 0x000fe40003f26270 */
[----:B------:R-:W-:Y:S02]  /*0950*/  FSEL R6, R28, R6, P0 ;  /* 0x000000061c067208 */ /* 0x000fe40000000000 */
[----:B------:R-:W-:Y:S02]  /*0960*/  FSEL R7, R29, R7, P0 ;  /* 0x000000071d077208 */ /* 0x000fe40000000000 */
[----:B--2---:R-:W-:Y:S02]  /*0970*/  FSEL R8, R16, R9, P0 ;  /* 0x0000000910087208 */ /* 0x004fe40000000000 */
[----:B------:R-:W-:-:S05]  /*0980*/  FSEL R9, R17, R31, P0 ;  /* 0x0000001f11097208 */ /* 0x000fca0000000000 */
[----:B-1----:R-:W-:Y:S05]  /*0990*/  @!P1 BRA `(.L_x_5) ;  /* 0xfffffff800ac9947 */ /* 0x002fea000383ffff */
.L_x_4:
[----:B------:R-:W-:Y:S05]  /*09a0*/  BSYNC.RECONVERGENT B0 ;  /* 0x0000000000007941 */ /* 0x000fea0003800200 */
.L_x_0:
[----:B------:R-:W-:Y:S01]  /*09b0*/  DSETP.GT.AND P0, PT, R6, R10, PT ;  /* 0x0000000a0600722a */ /* 0x000fe20003f04000 */
[----:B------:R-:W-:Y:S01]  /*09c0*/  BSSY.RECONVERGENT B0, `(.L_x_6) ;  /* 0x0000012000007945 */ /* 0x000fe20003800200 */
[----:B------:R-:W-:-:S12]  /*09d0*/  DADD R12, R14, R12 ;  /* 0x000000000e0c7229 */ /* 0x000fd8000000000c */
[----:B------:R-:W-:Y:S05]  /*09e0*/  @!P0 BRA `(.L_x_7) ;  /* 0x00000000003c8947 */ /* 0x000fea0003800000 */
[----:B------:R-:W0:Y:S02]  /*09f0*/  LDC.64 R4, c[0x0][0x3a0] ;  /* 0x0000e800ff047b82 */ /* 0x000e240000000a00 */
[----:B0-----:R-:W-:-:S06]  /*0a00*/  IMAD.WIDE R4, R2, 0x4, R4 ;  /* 0x0000000402047825 */ /* 0x001fcc00078e0204 */
[----:B------:R-:W2:Y:S02]  /*0a10*/  LDG.E R4, desc[UR4][R4.64] ;  /* 0x0000000404047981 */ /* 0x000ea4000c1e1900 */
[----:B--2---:R-:W-:-:S13]  /*0a20*/  ISETP.NE.AND P0, PT, R4, RZ, PT ;  /* 0x000000ff0400720c */ /* 0x004fda0003f05270 */
[----:B------:R-:W-:Y:S05]  /*0a30*/  @P0 BRA `(.L_x_7) ;  /* 0x0000000000280947 */ /* 0x000fea0003800000 */
[----:B------:R-:W0:Y:S01]  /*0a40*/  LDC.64 R4, c[0x0][0x390] ;  /* 0x0000e400ff047b82 */ /* 0x000e220000000a00 */
[----:B------:R-:W1:Y:S01]  /*0a50*/  F2I.F64.TRUNC R9, R8 ;  /* 0x0000000800097311 */ /* 0x000e62000030d100 */
[----:B------:R-:W-:Y:S02]  /*0a60*/  IMAD.MOV.U32 R6, RZ, RZ, 0x0 ;  /* 0x00000000ff067424 */ /* 0x000fe400078e00ff */
[----:B------:R-:W-:-:S04]  /*0a70*/  IMAD.MOV.U32 R7, RZ, RZ, -0x40100000 ;  /* 0xbff00000ff077424 */ /* 0x000fc800078e00ff */
[----:B------:R-:W2:Y:S01]  /*0a80*/  LDC.64 R10, c[0x0][0x388] ;  /* 0x0000e200ff0a7b82 */ /* 0x000ea20000000a00 */
[----:B0-----:R-:W-:-:S05]  /*0a90*/  IMAD.WIDE R4, R2, 0x8, R4 ;  /* 0x0000000802047825 */ /* 0x001fca00078e0204 */
[----:B------:R-:W-:Y:S01]  /*0aa0*/  STG.E.64 desc[UR4][R4.64], R6 ;  /* 0x0000000604007986 */ /* 0x000fe2000c101b04 */
[----:B--2---:R-:W-:-:S05]  /*0ab0*/  IMAD.WIDE R2, R2, 0x4, R10 ;  /* 0x0000000402027825 */ /* 0x004fca00078e020a */
[----:B-1----:R-:W-:Y:S01]  /*0ac0*/  STG.E desc[UR4][R2.64], R9 ;  /* 0x0000000902007986 */ /* 0x002fe2000c101904 */
[----:B------:R-:W-:Y:S05]  /*0ad0*/  EXIT ;  /* 0x000000000000794d */ /* 0x000fea0003800000 */
.L_x_7:
[----:B------:R-:W-:Y:S05]  /*0ae0*/  BSYNC.RECONVERGENT B0 ;  /* 0x0000000000007941 */ /* 0x000fea0003800200 */
.L_x_6:
[----:B------:R-:W-:-:S14]  /*0af0*/  DSETP.GTU.AND P0, PT, R6, R12, PT ;  /* 0x0000000c0600722a */ /* 0x000fdc0003f0c000 */
[----:B------:R-:W-:Y:S05]  /*0b00*/  @P0 EXIT ;  /* 0x000000000000094d */ /* 0x000fea0003800000 */
[----:B------:R-:W0:Y:S02]  /*0b10*/  LDC.64 R4, c[0x0][0x3a0] ;  /* 0x0000e800ff047b82 */ /* 0x000e240000000a00 */
[----:B0-----:R-:W-:-:S06]  /*0b20*/  IMAD.WIDE R4, R2, 0x4, R4 ;  /* 0x0000000402047825 */ /* 0x001fcc00078e0204 */
[----:B------:R-:W2:Y:S02]  /*0b30*/  LDG.E R4, desc[UR4][R4.64] ;  /* 0x0000000404047981 */ /* 0x000ea4000c1e1900 */
[----:B--2---:R-:W-:-:S13]  /*0b40*/  ISETP.NE.AND P0, PT, R4, 0x1, PT ;  /* 0x000000010400780c */ /* 0x004fda0003f05270 */
[----:B------:R-:W-:Y:S05]  /*0b50*/  @P0 EXIT ;  /* 0x000000000000094d */ /* 0x000fea0003800000 */
[----:B------:R-:W-:Y:S01]  /*0b60*/  DSETP.NEU.AND P0, PT, R6, RZ, PT ;  /* 0x000000ff0600722a */ /* 0x000fe20003f0d000 */
[----:B------:R-:W-:Y:S01]  /*0b70*/  IMAD.MOV.U32 R4, RZ, RZ, 0x0 ;  /* 0x00000000ff047424 */ /* 0x000fe200078e00ff */
[----:B------:R-:W0:Y:S01]  /*0b80*/  LDC.64 R6, c[0x0][0x390] ;  /* 0x0000e400ff067b82 */ /* 0x000e220000000a00 */
[----:B------:R-:W-:-:S11]  /*0b90*/  IMAD.MOV.U32 R5, RZ, RZ, 0x3ff00000 ;  /* 0x3ff00000ff057424 */ /* 0x000fd600078e00ff */
[----:B------:R-:W1:Y:S01]  /*0ba0*/  @!P0 LDC.64 R10, c[0x0][0x388] ;  /* 0x0000e200ff0a8b82 */ /* 0x000e620000000a00 */
[----:B0-----:R-:W-:-:S05]  /*0bb0*/  IMAD.WIDE R6, R2, 0x8, R6 ;  /* 0x0000000802067825 */ /* 0x001fca00078e0206 */
[----:B------:R0:W-:Y:S01]  /*0bc0*/  STG.E.64 desc[UR4][R6.64], R4 ;  /* 0x0000000406007986 */ /* 0x0001e2000c101b04 */
[----:B-1----:R-:W-:-:S05]  /*0bd0*/  @!P0 IMAD.WIDE R10, R2, 0x4, R10 ;  /* 0x00000004020a8825 */ /* 0x002fca00078e020a */
[----:B------:R0:W-:Y:S01]  /*0be0*/  @!P0 STG.E desc[UR4][R10.64], R3 ;  /* 0x000000030a008986 */ /* 0x0001e2000c101904 */
[----:B------:R-:W-:Y:S05]  /*0bf0*/  @!P0 EXIT ;  /* 0x000000000000894d */ /* 0x000fea0003800000 */
[----:B0-----:R-:W0:Y:S01]  /*0c00*/  LDC.64 R4, c[0x0][0x388] ;  /* 0x0000e200ff047b82 */ /* 0x001e220000000a00 */
[----:B------:R-:W1:Y:S01]  /*0c10*/  F2I.F64.TRUNC R9, R8 ;  /* 0x0000000800097311 */ /* 0x000e62000030d100 */
[----:B0-----:R-:W-:-:S05]  /*0c20*/  IMAD.WIDE R4, R2, 0x4, R4 ;  /* 0x0000000402047825 */ /* 0x001fca00078e0204 */
[----:B-1----:R-:W-:Y:S01]  /*0c30*/  STG.E desc[UR4][R4.64], R9 ;  /* 0x0000000904007986 */ /* 0x002fe2000c101904 */
[----:B------:R-:W-:Y:S05]  /*0c40*/  EXIT ;  /* 0x000000000000794d */ /* 0x000fea0003800000 */
.L_x_8:
[----:B------:R-:W-:-:S00]  /*0c50*/  BRA `(.L_x_8) ;  /* 0xfffffffc00fc7947 */ /* 0x000fc0000383ffff */
[----:B------:R-:W-:-:S00]  /*0c60*/  NOP ;  /* 0x0000000000007918 */ /* 0x000fc00000000000 */
        /* <DEDUP_REMOVED lines=9> */
.L_x_9:


//--------------------- .nv.shared.reserved.0     --------------------------
	.section	.nv.shared.reserved.0,"aw",@nobits
	.weak		__nv_reservedSMEM_offset_0_alias
	.size		__nv_reservedSMEM_offset_0_alias, 0, 64
	.other		__nv_reservedSMEM_offset_0_alias,@"STO_CUDA_RESERVED_SHARED STV_DEFAULT"
__nv_reservedSMEM_offset_0_alias:
	.zero		0
	.zero		64


//--------------------- .nv.constant0._Z16compute_u_kernelPdPiS_PKdPKiiidddd --------------------------
	.section	.nv.constant0._Z16compute_u_kernelPdPiS_PKdPKiiidddd,"a",@progbits
	.sectionflags	@""
	.align	4
.nv.constant0._Z16compute_u_kernelPdPiS_PKdPKiiidddd:
	.zero		976


//--------------------- SYMBOLS --------------------------

	.type		.nv.reservedSmem.offset0,@object
	.size		.nv.reservedSmem.offset0,0x4
